//
// Generated by NVIDIA NVVM Compiler
//
// Compiler Build ID: CL-36424714
// Cuda compilation tools, release 13.0, V13.0.88
// Based on NVVM 20.0.0
//

.version 9.0
.target sm_100
.address_size 64

	// .globl	_Z9fillSpacePicii

.visible .entry _Z9fillSpacePicii(
	.param .u64 .ptr .align 1 _Z9fillSpacePicii_param_0,
	.param .u8 _Z9fillSpacePicii_param_1,
	.param .u32 _Z9fillSpacePicii_param_2,
	.param .u32 _Z9fillSpacePicii_param_3
)
{
	.reg .pred 	%p<24>;
	.reg .b16 	%rs<2>;
	.reg .b32 	%r<86>;
	.reg .b64 	%rd<21>;

	ld.param.u64 	%rd11, [_Z9fillSpacePicii_param_0];
	ld.param.s8 	%rs1, [_Z9fillSpacePicii_param_1];
	ld.param.u32 	%r44, [_Z9fillSpacePicii_param_2];
	cvta.to.global.u64 	%rd1, %rd11;
	mov.u32 	%r45, %ctaid.x;
	mov.u32 	%r46, %tid.x;
	add.s32 	%r1, %r45, %r46;
	setp.ne.s16 	%p1, %rs1, 119;
	setp.lt.s32 	%p2, %r44, 2;
	or.pred  	%p3, %p1, %p2;
	@%p3 bra 	$L__BB0_31;
	add.s32 	%r2, %r44, -2;
	shl.b32 	%r3, %r44, 2;
	mov.b32 	%r74, 0;
	mov.u32 	%r75, %r44;
	bra.uni 	$L__BB0_3;
$L__BB0_2:
	setp.lt.s32 	%p23, %r6, 3;
	add.s32 	%r74, %r74, 1;
	@%p23 bra 	$L__BB0_31;
$L__BB0_3:
	mov.u32 	%r6, %r75;
	not.b32 	%r48, %r74;
	add.s32 	%r49, %r44, %r48;
	add.s32 	%r75, %r6, -1;
	and.b32  	%r8, %r49, 3;
	setp.eq.s32 	%p4, %r8, 0;
	mov.u32 	%r76, %r75;
	@%p4 bra 	$L__BB0_16;
	mul.lo.s32 	%r50, %r75, %r44;
	add.s32 	%r51, %r50, %r1;
	mul.wide.s32 	%rd12, %r51, 4;
	add.s64 	%rd2, %rd1, %rd12;
	ld.global.u32 	%r9, [%rd2];
	setp.eq.s32 	%p5, %r9, 0;
	sub.s32 	%r10, %r50, %r44;
	add.s32 	%r52, %r10, %r1;
	mul.wide.s32 	%rd13, %r52, 4;
	add.s64 	%rd3, %rd1, %rd13;
	@%p5 bra 	$L__BB0_7;
	ld.global.u32 	%r53, [%rd3];
	setp.ne.s32 	%p6, %r53, 0;
	@%p6 bra 	$L__BB0_7;
	st.global.u32 	[%rd3], %r9;
	mov.b32 	%r54, 0;
	st.global.u32 	[%rd2], %r54;
$L__BB0_7:
	add.s32 	%r76, %r6, -2;
	setp.eq.s32 	%p7, %r8, 1;
	@%p7 bra 	$L__BB0_16;
	ld.global.u32 	%r12, [%rd3];
	setp.eq.s32 	%p8, %r12, 0;
	sub.s32 	%r55, %r10, %r44;
	add.s32 	%r56, %r55, %r1;
	mul.wide.s32 	%rd14, %r56, 4;
	add.s64 	%rd4, %rd1, %rd14;
	@%p8 bra 	$L__BB0_11;
	ld.global.u32 	%r57, [%rd4];
	setp.ne.s32 	%p9, %r57, 0;
	@%p9 bra 	$L__BB0_11;
	st.global.u32 	[%rd4], %r12;
	mov.b32 	%r58, 0;
	st.global.u32 	[%rd3], %r58;
$L__BB0_11:
	add.s32 	%r76, %r6, -3;
	setp.eq.s32 	%p10, %r8, 2;
	@%p10 bra 	$L__BB0_16;
	ld.global.u32 	%r14, [%rd4];
	setp.eq.s32 	%p11, %r14, 0;
	@%p11 bra 	$L__BB0_15;
	shl.b32 	%r59, %r44, 1;
	sub.s32 	%r60, %r10, %r59;
	add.s32 	%r61, %r60, %r1;
	mul.wide.s32 	%rd15, %r61, 4;
	add.s64 	%rd5, %rd1, %rd15;
	ld.global.u32 	%r62, [%rd5];
	setp.ne.s32 	%p12, %r62, 0;
	@%p12 bra 	$L__BB0_15;
	st.global.u32 	[%rd5], %r14;
	mov.b32 	%r63, 0;
	st.global.u32 	[%rd4], %r63;
$L__BB0_15:
	add.s32 	%r76, %r6, -4;
$L__BB0_16:
	sub.s32 	%r64, %r2, %r74;
	setp.lt.u32 	%p13, %r64, 3;
	@%p13 bra 	$L__BB0_2;
	add.s32 	%r65, %r76, -3;
	mad.lo.s32 	%r81, %r44, %r65, %r1;
	add.s32 	%r66, %r76, -4;
	mad.lo.s32 	%r80, %r44, %r66, %r1;
	add.s32 	%r67, %r76, -2;
	mad.lo.s32 	%r79, %r44, %r67, %r1;
	add.s32 	%r68, %r76, -1;
	mad.lo.s32 	%r78, %r44, %r68, %r1;
	mad.lo.s32 	%r77, %r44, %r76, %r1;
$L__BB0_18:
	mov.u32 	%r27, %r76;
	mul.wide.s32 	%rd16, %r77, 4;
	add.s64 	%rd6, %rd1, %rd16;
	ld.global.u32 	%r28, [%rd6];
	setp.eq.s32 	%p14, %r28, 0;
	mul.wide.s32 	%rd17, %r78, 4;
	add.s64 	%rd7, %rd1, %rd17;
	ld.global.u32 	%r83, [%rd7];
	@%p14 bra 	$L__BB0_21;
	setp.ne.s32 	%p15, %r83, 0;
	@%p15 bra 	$L__BB0_21;
	st.global.u32 	[%rd7], %r28;
	mov.b32 	%r69, 0;
	st.global.u32 	[%rd6], %r69;
	ld.global.u32 	%r83, [%rd7];
$L__BB0_21:
	setp.eq.s32 	%p16, %r83, 0;
	mul.wide.s32 	%rd18, %r79, 4;
	add.s64 	%rd8, %rd1, %rd18;
	ld.global.u32 	%r84, [%rd8];
	@%p16 bra 	$L__BB0_24;
	setp.ne.s32 	%p17, %r84, 0;
	@%p17 bra 	$L__BB0_24;
	st.global.u32 	[%rd8], %r83;
	mov.b32 	%r70, 0;
	st.global.u32 	[%rd7], %r70;
	ld.global.u32 	%r84, [%rd8];
$L__BB0_24:
	setp.eq.s32 	%p18, %r84, 0;
	mul.wide.s32 	%rd19, %r81, 4;
	add.s64 	%rd9, %rd1, %rd19;
	ld.global.u32 	%r85, [%rd9];
	@%p18 bra 	$L__BB0_27;
	setp.ne.s32 	%p19, %r85, 0;
	@%p19 bra 	$L__BB0_27;
	st.global.u32 	[%rd9], %r84;
	mov.b32 	%r71, 0;
	st.global.u32 	[%rd8], %r71;
	ld.global.u32 	%r85, [%rd9];
$L__BB0_27:
	setp.eq.s32 	%p20, %r85, 0;
	@%p20 bra 	$L__BB0_30;
	mul.wide.s32 	%rd20, %r80, 4;
	add.s64 	%rd10, %rd1, %rd20;
	ld.global.u32 	%r72, [%rd10];
	setp.ne.s32 	%p21, %r72, 0;
	@%p21 bra 	$L__BB0_30;
	st.global.u32 	[%rd10], %r85;
	mov.b32 	%r73, 0;
	st.global.u32 	[%rd9], %r73;
$L__BB0_30:
	add.s32 	%r76, %r27, -4;
	sub.s32 	%r81, %r81, %r3;
	sub.s32 	%r80, %r80, %r3;
	sub.s32 	%r79, %r79, %r3;
	sub.s32 	%r78, %r78, %r3;
	sub.s32 	%r77, %r77, %r3;
	setp.gt.s32 	%p22, %r27, 4;
	@%p22 bra 	$L__BB0_18;
	bra.uni 	$L__BB0_2;
$L__BB0_31:
	ret;

}


// ===== COMPILED SASS (sm_100) =====

	.target	sm_100

	.elftype	@"ET_EXEC"


//--------------------- .note.nv.tkinfo           --------------------------
	.section	.note.nv.tkinfo,"",@"SHT_NOTE"
	.sectionflags	@"SHF_NOTE_NV_TKINFO"
	.tkinfo
        /*0018*/ 	.word	0x00000002
        /*0030*/ 	.string	""
        /*0030*/ 	.string	"ptxas"
        /*0030*/ 	.string	"Cuda compilation tools, release 13.0, V13.0.88"
        /*0030*/ 	.string	"Build cuda_13.0.r13.0/compiler.36424714_0"
        /*0030*/ 	.string	"-arch sm_100 -m 64 "



//--------------------- .note.nv.cuinfo           --------------------------
	.section	.note.nv.cuinfo,"",@"SHT_NOTE"
	.sectionflags	@"SHF_NOTE_NV_CUINFO"
        /*0018*/ 	.short	0x0002
        /*001a*/ 	.short	0x0064
        /*001c*/ 	.short	0x0082
	.zero		2


//--------------------- .nv.info                  --------------------------
	.section	.nv.info,"",@"SHT_CUDA_INFO"
	.align	4


	//----- nvinfo : EIATTR_REGCOUNT
	.align		4
        /*0000*/ 	.byte	0x04, 0x2f
        /*0002*/ 	.short	(.L_1 - .L_0)
	.align		4
.L_0:
        /*0004*/ 	.word	index@(_Z9fillSpacePicii)
        /*0008*/ 	.word	0x00000020


	//----- nvinfo : EIATTR_FRAME_SIZE
	.align		4
.L_1:
        /*000c*/ 	.byte	0x04, 0x11
        /*000e*/ 	.short	(.L_3 - .L_2)
	.align		4
.L_2:
        /*0010*/ 	.word	index@(_Z9fillSpacePicii)
        /*0014*/ 	.word	0x00000000


	//----- nvinfo : EIATTR_MIN_STACK_SIZE
	.align		4
.L_3:
        /*0018*/ 	.byte	0x04, 0x12
        /*001a*/ 	.short	(.L_5 - .L_4)
	.align		4
.L_4:
        /*001c*/ 	.word	index@(_Z9fillSpacePicii)
        /*0020*/ 	.word	0x00000000
.L_5:


//--------------------- .nv.compat                --------------------------
	.section	.nv.compat,"",@"SHT_CUDA_COMPAT_INFO"
	.align	4
        /*0000*/ 	.byte	0x02, 0x09, 0x00, 0x00, 0x02, 0x02, 0x01, 0x00, 0x02, 0x05, 0x05, 0x00, 0x03, 0x07, 0x01, 0x01
        /*0010*/ 	.byte	0x02, 0x03, 0x00, 0x00, 0x02, 0x06, 0x01, 0x00, 0x04, 0x0b, 0x08, 0x00, 0x09, 0x00, 0x00, 0x00
        /*0020*/ 	.byte	0x00, 0x00, 0x00, 0x00


//--------------------- .nv.info._Z9fillSpacePicii --------------------------
	.section	.nv.info._Z9fillSpacePicii,"",@"SHT_CUDA_INFO"
	.sectionflags	@""
	.align	4


	//----- nvinfo : EIATTR_CUDA_API_VERSION
	.align		4
        /*0000*/ 	.byte	0x04, 0x37
        /*0002*/ 	.short	(.L_7 - .L_6)
.L_6:
        /*0004*/ 	.word	0x00000082


	//----- nvinfo : EIATTR_KPARAM_INFO
	.align		4
.L_7:
        /*0008*/ 	.byte	0x04, 0x17
        /*000a*/ 	.short	(.L_9 - .L_8)
.L_8:
        /*000c*/ 	.word	0x00000000
        /*0010*/ 	.short	0x0003
        /*0012*/ 	.short	0x0010
        /*0014*/ 	.byte	0x00, 0xf0, 0x11, 0x00


	//----- nvinfo : EIATTR_KPARAM_INFO
	.align		4
.L_9:
        /*0018*/ 	.byte	0x04, 0x17
        /*001a*/ 	.short	(.L_11 - .L_10)
.L_10:
        /*001c*/ 	.word	0x00000000
        /*0020*/ 	.short	0x0002
        /*0022*/ 	.short	0x000c
        /*0024*/ 	.byte	0x00, 0xf0, 0x11, 0x00


	//----- nvinfo : EIATTR_KPARAM_INFO
	.align		4
.L_11:
        /*0028*/ 	.byte	0x04, 0x17
        /*002a*/ 	.short	(.L_13 - .L_12)
.L_12:
        /*002c*/ 	.word	0x00000000
        /*0030*/ 	.short	0x0001
        /*0032*/ 	.short	0x0008
        /*0034*/ 	.byte	0x00, 0xf0, 0x05, 0x00


	//----- nvinfo : EIATTR_KPARAM_INFO
	.align		4
.L_13:
        /*0038*/ 	.byte	0x04, 0x17
        /*003a*/ 	.short	(.L_15 - .L_14)
.L_14:
        /*003c*/ 	.word	0x00000000
        /*0040*/ 	.short	0x0000
        /*0042*/ 	.short	0x0000
        /*0044*/ 	.byte	0x00, 0xf5, 0x21, 0x00


	//----- nvinfo : EIATTR_SPARSE_MMA_MASK
	.align		4
.L_15:
        /*0048*/ 	.byte	0x03, 0x50
        /*004a*/ 	.short	0x0000


	//----- nvinfo : EIATTR_MAXREG_COUNT
	.align		4
        /*004c*/ 	.byte	0x03, 0x1b
        /*004e*/ 	.short	0x00ff


	//----- nvinfo : EIATTR_MERCURY_ISA_VERSION
	.align		4
        /*0050*/ 	.byte	0x03, 0x5f
        /*0052*/ 	.short	0x0101


	//----- nvinfo : EIATTR_VRC_CTA_INIT_COUNT
	.align		4
        /*0054*/ 	.byte	0x02, 0x4a
	.zero		1
	.zero		1


	//----- nvinfo : EIATTR_EXIT_INSTR_OFFSETS
	.align		4
        /*0058*/ 	.byte	0x04, 0x1c
        /*005a*/ 	.short	(.L_17 - .L_16)


	//   ....[0]....
.L_16:
        /*005c*/ 	.word	0x00000080


	//   ....[1]....
        /*0060*/ 	.word	0x000007f0


	//----- nvinfo : EIATTR_CRS_STACK_SIZE
	.align		4
.L_17:
        /*0064*/ 	.byte	0x04, 0x1e
        /*0066*/ 	.short	(.L_19 - .L_18)
.L_18:
        /*0068*/ 	.word	0x00000000


	//----- nvinfo : EIATTR_CBANK_PARAM_SIZE
	.align		4
.L_19:
        /*006c*/ 	.byte	0x03, 0x19
        /*006e*/ 	.short	0x0014


	//----- nvinfo : EIATTR_PARAM_CBANK
	.align		4
        /*0070*/ 	.byte	0x04, 0x0a
        /*0072*/ 	.short	(.L_21 - .L_20)
	.align		4
.L_20:
        /*0074*/ 	.word	index@(.nv.constant0._Z9fillSpacePicii)
        /*0078*/ 	.short	0x0380
        /*007a*/ 	.short	0x0014


	//----- nvinfo : EIATTR_SW_WAR
	.align		4
.L_21:
        /*007c*/ 	.byte	0x04, 0x36
        /*007e*/ 	.short	(.L_23 - .L_22)
.L_22:
        /*0080*/ 	.word	0x00000008
.L_23:


//--------------------- .nv.callgraph             --------------------------
	.section	.nv.callgraph,"",@"SHT_CUDA_CALLGRAPH"
	.align	4
	.sectionentsize	8
	.align		4
        /*0000*/ 	.word	0x00000000
	.align		4
        /*0004*/ 	.word	0xffffffff
	.align		4
        /*0008*/ 	.word	0x00000000
	.align		4
        /*000c*/ 	.word	0xfffffffe
	.align		4
        /*0010*/ 	.word	0x00000000
	.align		4
        /*0014*/ 	.word	0xfffffffd
	.align		4
        /*0018*/ 	.word	0x00000000
	.align		4
        /*001c*/ 	.word	0xfffffffc


//--------------------- .text._Z9fillSpacePicii   --------------------------
	.section	.text._Z9fillSpacePicii,"ax",@progbits
	.align	128
        .global         _Z9fillSpacePicii
        .type           _Z9fillSpacePicii,@function
        .size           _Z9fillSpacePicii,(.L_x_15 - _Z9fillSpacePicii)
        .other          _Z9fillSpacePicii,@"STO_CUDA_ENTRY STV_DEFAULT"
_Z9fillSpacePicii:
.text._Z9fillSpacePicii:
[----:B------:R-:W-:Y:S08]  /*0000*/  LDC R1, c[0x0][0x37c] ;  /* 0x0000df00ff017b82 */ /* 0x000ff00000000800 */
[----:B------:R-:W0:Y:S01]  /*0010*/  LDC.U8 R0, c[0x0][0x388] ;  /* 0x0000e200ff007b82 */ /* 0x000e220000000000 */
[----:B------:R-:W1:Y:S07]  /*0020*/  S2R R11, SR_TID.X ;  /* 0x00000000000b7919 */ /* 0x000e6e0000002100 */
[----:B------:R-:W2:Y:S08]  /*0030*/  LDC R2, c[0x0][0x38c] ;  /* 0x0000e300ff027b82 */ /* 0x000eb00000000800 */
[----:B------:R-:W3:Y:S01]  /*0040*/  S2UR UR4, SR_CTAID.X ;  /* 0x00000000000479c3 */ /* 0x000ee20000002500 */
[----:B0-----:R-:W-:-:S02]  /*0050*/  PRMT R0, R0, 0x8880, RZ ;  /* 0x0000888000007816 */ /* 0x001fc400000000ff */
[----:B--2---:R-:W-:-:S04]  /*0060*/  ISETP.GE.AND P0, PT, R2, 0x2, PT ;  /* 0x000000020200780c */ /* 0x004fc80003f06270 */
[----:B------:R-:W-:-:S13]  /*0070*/  ISETP.NE.OR P0, PT, R0, 0x77, !P0 ;  /* 0x000000770000780c */ /* 0x000fda0004705670 */
[----:B-1-3--:R-:W-:Y:S05]  /*0080*/  @P0 EXIT ;  /* 0x000000000000094d */ /* 0x00afea0003800000 */
[----:B------:R-:W0:Y:S01]  /*0090*/  LDC R12, c[0x0][0x38c] ;  /* 0x0000e300ff0c7b82 */ /* 0x000e220000000800 */
[----:B------:R-:W-:Y:S01]  /*00a0*/  VIADD R11, R11, UR4 ;  /* 0x000000040b0b7c36 */ /* 0x000fe20008000000 */
[----:B------:R-:W1:Y:S01]  /*00b0*/  LDCU.64 UR6, c[0x0][0x358] ;  /* 0x00006b00ff0677ac */ /* 0x000e620008000a00 */
[----:B------:R-:W-:-:S07]  /*00c0*/  IMAD.MOV.U32 R10, RZ, RZ, RZ ;  /* 0x000000ffff0a7224 */ /* 0x000fce00078e00ff */
.L_x_13:
[----:B------:R-:W2:Y:S01]  /*00d0*/  LDC R4, c[0x0][0x38c] ;  /* 0x0000e300ff047b82 */ /* 0x000ea20000000800 */
[----:B------:R-:W-:Y:S01]  /*00e0*/  LOP3.LUT R3, RZ, R10, RZ, 0x33, !PT ;  /* 0x0000000aff037212 */ /* 0x000fe200078e33ff */
[----:B0-----:R-:W-:Y:S02]  /*00f0*/  IMAD.MOV.U32 R0, RZ, RZ, R12 ;  /* 0x000000ffff007224 */ /* 0x001fe400078e000c */
[----:B------:R-:W-:-:S05]  /*0100*/  VIADD R12, R12, 0xffffffff ;  /* 0xffffffff0c0c7836 */ /* 0x000fca0000000000 */
[----:B------:R-:W-:Y:S02]  /*0110*/  MOV R14, R12 ;  /* 0x0000000c000e7202 */ /* 0x000fe40000000f00 */
[----:B--2---:R-:W-:-:S04]  /*0120*/  IADD3 R3, PT, PT, R3, R4, RZ ;  /* 0x0000000403037210 */ /* 0x004fc80007ffe0ff */
[----:B------:R-:W-:-:S13]  /*0130*/  LOP3.LUT P0, R5, R3, 0x3, RZ, 0xc0, !PT ;  /* 0x0000000303057812 */ /* 0x000fda000780c0ff */
[----:B------:R-:W-:Y:S05]  /*0140*/  @!P0 BRA `(.L_x_0) ;  /* 0x0000000000b88947 */ /* 0x000fea0003800000 */
[----:B------:R-:W0:Y:S01]  /*0150*/  LDC.64 R2, c[0x0][0x380] ;  /* 0x0000e000ff027b82 */ /* 0x000e220000000a00 */
[----:B------:R-:W-:-:S04]  /*0160*/  IMAD R9, R12, R4, R11 ;  /* 0x000000040c097224 */ /* 0x000fc800078e020b */
[----:B0-----:R-:W-:-:S05]  /*0170*/  IMAD.WIDE R8, R9, 0x4, R2 ;  /* 0x0000000409087825 */ /* 0x001fca00078e0202 */
[----:B-1----:R-:W2:Y:S01]  /*0180*/  LDG.E R13, desc[UR6][R8.64] ;  /* 0x00000006080d7981 */ /* 0x002ea2000c1e1900 */
[----:B------:R-:W-:Y:S01]  /*0190*/  IMAD R15, R12, R4, -R4 ;  /* 0x000000040c0f7224 */ /* 0x000fe200078e0a04 */
[----:B------:R-:W-:Y:S01]  /*01a0*/  BSSY.RECONVERGENT B0, `(.L_x_1) ;  /* 0x000000a000007945 */ /* 0x000fe20003800200 */
[----:B------:R-:W-:Y:S02]  /*01b0*/  ISETP.NE.AND P0, PT, R5, 0x1, PT ;  /* 0x000000010500780c */ /* 0x000fe40003f05270 */
[----:B------:R-:W-:-:S04]  /*01c0*/  IMAD.IADD R7, R11, 0x1, R15 ;  /* 0x000000010b077824 */ /* 0x000fc800078e020f */
[----:B------:R-:W-:Y:S01]  /*01d0*/  IMAD.WIDE R6, R7, 0x4, R2 ;  /* 0x0000000407067825 */ /* 0x000fe200078e0202 */
[----:B--2---:R-:W-:-:S13]  /*01e0*/  ISETP.NE.AND P1, PT, R13, RZ, PT ;  /* 0x000000ff0d00720c */ /* 0x004fda0003f25270 */
[----:B------:R-:W-:Y:S05]  /*01f0*/  @!P1 BRA `(.L_x_2) ;  /* 0x0000000000109947 */ /* 0x000fea0003800000 */
[----:B------:R-:W2:Y:S02]  /*0200*/  LDG.E R14, desc[UR6][R6.64] ;  /* 0x00000006060e7981 */ /* 0x000ea4000c1e1900 */
[----:B--2---:R-:W-:-:S13]  /*0210*/  ISETP.NE.AND P1, PT, R14, RZ, PT ;  /* 0x000000ff0e00720c */ /* 0x004fda0003f25270 */
[----:B------:R0:W-:Y:S04]  /*0220*/  @!P1 STG.E desc[UR6][R6.64], R13 ;  /* 0x0000000d06009986 */ /* 0x0001e8000c101906 */
[----:B------:R0:W-:Y:S02]  /*0230*/  @!P1 STG.E desc[UR6][R8.64], RZ ;  /* 0x000000ff08009986 */ /* 0x0001e4000c101906 */
.L_x_2:
[----:B------:R-:W-:Y:S05]  /*0240*/  BSYNC.RECONVERGENT B0 ;  /* 0x0000000000007941 */ /* 0x000fea0003800200 */
.L_x_1:
[----:B------:R-:W-:Y:S01]  /*0250*/  VIADD R14, R0, 0xfffffffe ;  /* 0xfffffffe000e7836 */ /* 0x000fe20000000000 */
[----:B------:R-:W-:Y:S06]  /*0260*/  @!P0 BRA `(.L_x_0) ;  /* 0x0000000000708947 */ /* 0x000fec0003800000 */
[----:B0-----:R-:W2:Y:S01]  /*0270*/  LDG.E R13, desc[UR6][R6.64] ;  /* 0x00000006060d7981 */ /* 0x001ea2000c1e1900 */
[----:B------:R-:W-:Y:S01]  /*0280*/  IADD3 R9, PT, PT, R11, -R4, R15 ;  /* 0x800000040b097210 */ /* 0x000fe20007ffe00f */
[----:B------:R-:W-:Y:S01]  /*0290*/  BSSY.RECONVERGENT B0, `(.L_x_3) ;  /* 0x0000009000007945 */ /* 0x000fe20003800200 */
[----:B------:R-:W-:-:S03]  /*02a0*/  ISETP.NE.AND P0, PT, R5, 0x2, PT ;  /* 0x000000020500780c */ /* 0x000fc60003f05270 */
[----:B------:R-:W-:Y:S01]  /*02b0*/  IMAD.WIDE R8, R9, 0x4, R2 ;  /* 0x0000000409087825 */ /* 0x000fe200078e0202 */
[----:B--2---:R-:W-:-:S13]  /*02c0*/  ISETP.NE.AND P1, PT, R13, RZ, PT ;  /* 0x000000ff0d00720c */ /* 0x004fda0003f25270 */
[----:B------:R-:W-:Y:S05]  /*02d0*/  @!P1 BRA `(.L_x_4) ;  /* 0x0000000000109947 */ /* 0x000fea0003800000 */
[----:B------:R-:W2:Y:S02]  /*02e0*/  LDG.E R5, desc[UR6][R8.64] ;  /* 0x0000000608057981 */ /* 0x000ea4000c1e1900 */
[----:B--2---:R-:W-:-:S13]  /*02f0*/  ISETP.NE.AND P1, PT, R5, RZ, PT ;  /* 0x000000ff0500720c */ /* 0x004fda0003f25270 */
[----:B------:R0:W-:Y:S04]  /*0300*/  @!P1 STG.E desc[UR6][R8.64], R13 ;  /* 0x0000000d08009986 */ /* 0x0001e8000c101906 */
[----:B------:R0:W-:Y:S02]  /*0310*/  @!P1 STG.E desc[UR6][R6.64], RZ ;  /* 0x000000ff06009986 */ /* 0x0001e4000c101906 */
.L_x_4:
[----:B------:R-:W-:Y:S05]  /*0320*/  BSYNC.RECONVERGENT B0 ;  /* 0x0000000000007941 */ /* 0x000fea0003800200 */
.L_x_3:
[----:B------:R-:W-:Y:S01]  /*0330*/  IADD3 R14, PT, PT, R0, -0x3, RZ ;  /* 0xfffffffd000e7810 */ /* 0x000fe20007ffe0ff */
[----:B------:R-:W-:Y:S06]  /*0340*/  @!P0 BRA `(.L_x_0) ;  /* 0x0000000000388947 */ /* 0x000fec0003800000 */
[----:B0-----:R-:W2:Y:S01]  /*0350*/  LDG.E R7, desc[UR6][R8.64] ;  /* 0x0000000608077981 */ /* 0x001ea2000c1e1900 */
[----:B------:R-:W-:Y:S01]  /*0360*/  BSSY.RECONVERGENT B0, `(.L_x_5) ;  /* 0x000000b000007945 */ /* 0x000fe20003800200 */
[----:B--2---:R-:W-:-:S13]  /*0370*/  ISETP.NE.AND P0, PT, R7, RZ, PT ;  /* 0x000000ff0700720c */ /* 0x004fda0003f05270 */
[----:B------:R-:W-:Y:S05]  /*0380*/  @!P0 BRA `(.L_x_6) ;  /* 0x0000000000208947 */ /* 0x000fea0003800000 */
[----:B------:R-:W-:-:S04]  /*0390*/  IMAD.MOV R6, RZ, RZ, -R4 ;  /* 0x000000ffff067224 */ /* 0x000fc800078e0a04 */
[----:B------:R-:W-:-:S05]  /*03a0*/  IMAD R6, R6, 0x2, R15 ;  /* 0x0000000206067824 */ /* 0x000fca00078e020f */
[----:B------:R-:W-:-:S05]  /*03b0*/  IADD3 R5, PT, PT, R11, R6, RZ ;  /* 0x000000060b057210 */ /* 0x000fca0007ffe0ff */
[----:B------:R-:W-:-:S05]  /*03c0*/  IMAD.WIDE R2, R5, 0x4, R2 ;  /* 0x0000000405027825 */ /* 0x000fca00078e0202 */
[----:B------:R-:W2:Y:S02]  /*03d0*/  LDG.E R5, desc[UR6][R2.64] ;  /* 0x0000000602057981 */ /* 0x000ea4000c1e1900 */
[----:B--2---:R-:W-:-:S13]  /*03e0*/  ISETP.NE.AND P0, PT, R5, RZ, PT ;  /* 0x000000ff0500720c */ /* 0x004fda0003f05270 */
[----:B------:R0:W-:Y:S04]  /*03f0*/  @!P0 STG.E desc[UR6][R2.64], R7 ;  /* 0x0000000702008986 */ /* 0x0001e8000c101906 */
[----:B------:R0:W-:Y:S02]  /*0400*/  @!P0 STG.E desc[UR6][R8.64], RZ ;  /* 0x000000ff08008986 */ /* 0x0001e4000c101906 */
.L_x_6:
[----:B------:R-:W-:Y:S05]  /*0410*/  BSYNC.RECONVERGENT B0 ;  /* 0x0000000000007941 */ /* 0x000fea0003800200 */
.L_x_5:
[----:B------:R-:W-:-:S07]  /*0420*/  VIADD R14, R0, 0xfffffffc ;  /* 0xfffffffc000e7836 */ /* 0x000fce0000000000 */
.L_x_0:
[----:B0-----:R-:W-:-:S04]  /*0430*/  IADD3 R2, PT, PT, -R10, -0x2, R4 ;  /* 0xfffffffe0a027810 */ /* 0x001fc80007ffe104 */
[----:B------:R-:W-:-:S13]  /*0440*/  ISETP.GE.U32.AND P0, PT, R2, 0x3, PT ;  /* 0x000000030200780c */ /* 0x000fda0003f06070 */
[----:B------:R-:W-:Y:S05]  /*0450*/  @!P0 BRA `(.L_x_7) ;  /* 0x0000000000e08947 */ /* 0x000fea0003800000 */
[----:B------:R-:W0:Y:S01]  /*0460*/  LDC.64 R2, c[0x0][0x380] ;  /* 0x0000e000ff027b82 */ /* 0x000e220000000a00 */
[C---:B------:R-:W-:Y:S01]  /*0470*/  IADD3 R15, PT, PT, R14.reuse, -0x4, RZ ;  /* 0xfffffffc0e0f7810 */ /* 0x040fe20007ffe0ff */
[C---:B------:R-:W-:Y:S01]  /*0480*/  VIADD R13, R14.reuse, 0xfffffffd ;  /* 0xfffffffd0e0d7836 */ /* 0x040fe20000000000 */
[----:B------:R-:W2:Y:S01]  /*0490*/  LDCU UR4, c[0x0][0x38c] ;  /* 0x00007180ff0477ac */ /* 0x000ea20008000800 */
[C---:B------:R-:W-:Y:S02]  /*04a0*/  VIADD R19, R14.reuse, 0xfffffffe ;  /* 0xfffffffe0e137836 */ /* 0x040fe40000000000 */
[----:B------:R-:W-:Y:S02]  /*04b0*/  VIADD R21, R14, 0xffffffff ;  /* 0xffffffff0e157836 */ /* 0x000fe40000000000 */
[-CC-:B------:R-:W-:Y:S02]  /*04c0*/  IMAD R13, R13, R4.reuse, R11.reuse ;  /* 0x000000040d0d7224 */ /* 0x180fe400078e020b */
[----:B------:R-:W-:-:S02]  /*04d0*/  IMAD R15, R15, R4, R11 ;  /* 0x000000040f0f7224 */ /* 0x000fc400078e020b */
[-CC-:B------:R-:W-:Y:S02]  /*04e0*/  IMAD R19, R19, R4.reuse, R11.reuse ;  /* 0x0000000413137224 */ /* 0x180fe400078e020b */
[-CC-:B------:R-:W-:Y:S02]  /*04f0*/  IMAD R21, R21, R4.reuse, R11.reuse ;  /* 0x0000000415157224 */ /* 0x180fe400078e020b */
[----:B------:R-:W-:-:S07]  /*0500*/  IMAD R23, R14, R4, R11 ;  /* 0x000000040e177224 */ /* 0x000fce00078e020b */
.L_x_12:
[----:B0-----:R-:W-:-:S04]  /*0510*/  IMAD.WIDE R6, R21, 0x4, R2 ;  /* 0x0000000415067825 */ /* 0x001fc800078e0202 */
[--C-:B------:R-:W-:Y:S01]  /*0520*/  IMAD.WIDE R16, R23, 0x4, R2.reuse ;  /* 0x0000000417107825 */ /* 0x100fe200078e0202 */
[----:B-1----:R-:W3:Y:S04]  /*0530*/  LDG.E R8, desc[UR6][R6.64] ;  /* 0x0000000606087981 */ /* 0x002ee8000c1e1900 */
[----:B------:R-:W4:Y:S01]  /*0540*/  LDG.E R29, desc[UR6][R16.64] ;  /* 0x00000006101d7981 */ /* 0x000f22000c1e1900 */
[----:B------:R-:W-:Y:S01]  /*0550*/  IMAD.WIDE R4, R19, 0x4, R2 ;  /* 0x0000000413047825 */ /* 0x000fe200078e0202 */
[----:B---3--:R-:W-:Y:S02]  /*0560*/  ISETP.NE.AND P0, PT, R8, RZ, PT ;  /* 0x000000ff0800720c */ /* 0x008fe40003f05270 */
[----:B------:R-:W-:Y:S02]  /*0570*/  MOV R25, R8 ;  /* 0x0000000800197202 */ /* 0x000fe40000000f00 */
[----:B----4-:R-:W-:-:S13]  /*0580*/  ISETP.EQ.OR P0, PT, R29, RZ, P0 ;  /* 0x000000ff1d00720c */ /* 0x010fda0000702670 */
[----:B------:R0:W-:Y:S04]  /*0590*/  @!P0 STG.E desc[UR6][R6.64], R29 ;  /* 0x0000001d06008986 */ /* 0x0001e8000c101906 */
[----:B------:R0:W-:Y:S04]  /*05a0*/  @!P0 STG.E desc[UR6][R16.64], RZ ;  /* 0x000000ff10008986 */ /* 0x0001e8000c101906 */
[----:B------:R-:W3:Y:S04]  /*05b0*/  LDG.E R18, desc[UR6][R4.64] ;  /* 0x0000000604127981 */ /* 0x000ee8000c1e1900 */
[----:B------:R-:W4:Y:S01]  /*05c0*/  @!P0 LDG.E R25, desc[UR6][R6.64] ;  /* 0x0000000606198981 */ /* 0x000f22000c1e1900 */
[----:B------:R-:W-:Y:S01]  /*05d0*/  IMAD.WIDE R8, R13, 0x4, R2 ;  /* 0x000000040d087825 */ /* 0x000fe200078e0202 */
[----:B---3--:R-:W-:-:S04]  /*05e0*/  ISETP.NE.AND P0, PT, R18, RZ, PT ;  /* 0x000000ff1200720c */ /* 0x008fc80003f05270 */
[----:B----4-:R-:W-:-:S13]  /*05f0*/  ISETP.EQ.OR P0, PT, R25, RZ, P0 ;  /* 0x000000ff1900720c */ /* 0x010fda0000702670 */
[----:B------:R0:W-:Y:S04]  /*0600*/  @!P0 STG.E desc[UR6][R4.64], R25 ;  /* 0x0000001904008986 */ /* 0x0001e8000c101906 */
[----:B------:R0:W-:Y:S04]  /*0610*/  @!P0 STG.E desc[UR6][R6.64], RZ ;  /* 0x000000ff06008986 */ /* 0x0001e8000c101906 */
[----:B------:R-:W3:Y:S04]  /*0620*/  LDG.E R27, desc[UR6][R8.64] ;  /* 0x00000006081b7981 */ /* 0x000ee8000c1e1900 */
[----:B------:R-:W4:Y:S01]  /*0630*/  @!P0 LDG.E R18, desc[UR6][R4.64] ;  /* 0x0000000604128981 */ /* 0x000f22000c1e1900 */
[----:B------:R-:W-:Y:S01]  /*0640*/  BSSY.RECONVERGENT B0, `(.L_x_8) ;  /* 0x0000007000007945 */ /* 0x000fe20003800200 */
[----:B---3--:R-:W-:-:S04]  /*0650*/  ISETP.NE.AND P0, PT, R27, RZ, PT ;  /* 0x000000ff1b00720c */ /* 0x008fc80003f05270 */
[----:B----4-:R-:W-:-:S13]  /*0660*/  ISETP.EQ.OR P0, PT, R18, RZ, P0 ;  /* 0x000000ff1200720c */ /* 0x010fda0000702670 */
[----:B0-----:R-:W-:Y:S05]  /*0670*/  @P0 BRA `(.L_x_9) ;  /* 0x00000000000c0947 */ /* 0x001fea0003800000 */
[----:B------:R0:W-:Y:S04]  /*0680*/  STG.E desc[UR6][R8.64], R18 ;  /* 0x0000001208007986 */ /* 0x0001e8000c101906 */
[----:B------:R0:W-:Y:S04]  /*0690*/  STG.E desc[UR6][R4.64], RZ ;  /* 0x000000ff04007986 */ /* 0x0001e8000c101906 */
[----:B------:R0:W5:Y:S02]  /*06a0*/  LDG.E R27, desc[UR6][R8.64] ;  /* 0x00000006081b7981 */ /* 0x000164000c1e1900 */
.L_x_9:
[----:B--2---:R-:W-:Y:S05]  /*06b0*/  BSYNC.RECONVERGENT B0 ;  /* 0x0000000000007941 */ /* 0x004fea0003800200 */
.L_x_8:
[----:B-----5:R-:W-:Y:S01]  /*06c0*/  ISETP.NE.AND P0, PT, R27, RZ, PT ;  /* 0x000000ff1b00720c */ /* 0x020fe20003f05270 */
[----:B------:R-:W-:-:S12]  /*06d0*/  BSSY.RECONVERGENT B0, `(.L_x_10) ;  /* 0x0000007000007945 */ /* 0x000fd80003800200 */
[----:B------:R-:W-:Y:S05]  /*06e0*/  @!P0 BRA `(.L_x_11) ;  /* 0x0000000000148947 */ /* 0x000fea0003800000 */
[----:B0-----:R-:W-:-:S05]  /*06f0*/  IMAD.WIDE R4, R15, 0x4, R2 ;  /* 0x000000040f047825 */ /* 0x001fca00078e0202 */
[----:B------:R-:W2:Y:S02]  /*0700*/  LDG.E R6, desc[UR6][R4.64] ;  /* 0x0000000604067981 */ /* 0x000ea4000c1e1900 */
[----:B--2---:R-:W-:-:S13]  /*0710*/  ISETP.NE.AND P0, PT, R6, RZ, PT ;  /* 0x000000ff0600720c */ /* 0x004fda0003f05270 */
[----:B------:R1:W-:Y:S04]  /*0720*/  @!P0 STG.E desc[UR6][R4.64], R27 ;  /* 0x0000001b04008986 */ /* 0x0003e8000c101906 */
[----:B------:R1:W-:Y:S02]  /*0730*/  @!P0 STG.E desc[UR6][R8.64], RZ ;  /* 0x000000ff08008986 */ /* 0x0003e4000c101906 */
.L_x_11:
[----:B------:R-:W-:Y:S05]  /*0740*/  BSYNC.RECONVERGENT B0 ;  /* 0x0000000000007941 */ /* 0x000fea0003800200 */
.L_x_10:
[C---:B------:R-:W-:Y:S01]  /*0750*/  ISETP.GT.AND P0, PT, R14.reuse, 0x4, PT ;  /* 0x000000040e00780c */ /* 0x040fe20003f04270 */
[----:B01----:R-:W-:Y:S02]  /*0760*/  IMAD R4, RZ, RZ, -UR4 ;  /* 0x80000004ff047e24 */ /* 0x003fe4000f8e02ff */
[----:B------:R-:W-:Y:S02]  /*0770*/  VIADD R14, R14, 0xfffffffc ;  /* 0xfffffffc0e0e7836 */ /* 0x000fe40000000000 */
[C---:B------:R-:W-:Y:S01]  /*0780*/  IMAD R15, R4.reuse, 0x4, R15 ;  /* 0x00000004040f7824 */ /* 0x040fe200078e020f */
[C---:B------:R-:W-:Y:S01]  /*0790*/  LEA R13, R4.reuse, R13, 0x2 ;  /* 0x0000000d040d7211 */ /* 0x040fe200078e10ff */
[C---:B------:R-:W-:Y:S01]  /*07a0*/  IMAD R19, R4.reuse, 0x4, R19 ;  /* 0x0000000404137824 */ /* 0x040fe200078e0213 */
[C---:B------:R-:W-:Y:S01]  /*07b0*/  LEA R21, R4.reuse, R21, 0x2 ;  /* 0x0000001504157211 */ /* 0x040fe200078e10ff */
[----:B------:R-:W-:-:S04]  /*07c0*/  IMAD R23, R4, 0x4, R23 ;  /* 0x0000000404177824 */ /* 0x000fc800078e0217 */
[----:B------:R-:W-:Y:S05]  /*07d0*/  @P0 BRA `(.L_x_12) ;  /* 0xfffffffc004c0947 */ /* 0x000fea000383ffff */
.L_x_7:
[----:B------:R-:W-:-:S13]  /*07e0*/  ISETP.GE.AND P0, PT, R0, 0x3, PT ;  /* 0x000000030000780c */ /* 0x000fda0003f06270 */
[----:B-1----:R-:W-:Y:S05]  /*07f0*/  @!P0 EXIT ;  /* 0x000000000000894d */ /* 0x002fea0003800000 */
[----:B------:R-:W-:Y:S01]  /*0800*/  IADD3 R10, PT, PT, R10, 0x1, RZ ;  /* 0x000000010a0a7810 */ /* 0x000fe20007ffe0ff */
[----:B------:R-:W-:Y:S06]  /*0810*/  BRA `(.L_x_13) ;  /* 0xfffffff8002c7947 */ /* 0x000fec000383ffff */
.L_x_14:
[----:B------:R-:W-:-:S00]  /*0820*/  BRA `(.L_x_14) ;  /* 0xfffffffc00fc7947 */ /* 0x000fc0000383ffff */
[----:B------:R-:W-:-:S00]  /*0830*/  NOP ;  /* 0x0000000000007918 */ /* 0x000fc00000000000 */
        /* <DEDUP_REMOVED lines=12> */
.L_x_15:


//--------------------- .nv.shared.reserved.0     --------------------------
	.section	.nv.shared.reserved.0,"aw",@nobits
	.weak		__nv_reservedSMEM_offset_0_alias
	.size		__nv_reservedSMEM_offset_0_alias, 0, 64
	.other		__nv_reservedSMEM_offset_0_alias,@"STO_CUDA_RESERVED_SHARED STV_DEFAULT"
__nv_reservedSMEM_offset_0_alias:
	.zero		0
	.zero		64


//--------------------- .nv.constant0._Z9fillSpacePicii --------------------------
	.section	.nv.constant0._Z9fillSpacePicii,"a",@progbits
	.sectionflags	@""
	.align	4
.nv.constant0._Z9fillSpacePicii:
	.zero		916


//--------------------- SYMBOLS --------------------------

	.type		.nv.reservedSmem.offset0,@object
	.size		.nv.reservedSmem.offset0,0x4
